	.headerflags	@"EF_CUDA_TEXMODE_UNIFIED EF_CUDA_64BIT_ADDRESS EF_CUDA_ACCELERATORS EF_CUDA_SM90 EF_CUDA_VIRTUAL_SM(EF_CUDA_SM90)"
	.elftype	@"ET_EXEC"


//--------------------- .nv.info                  --------------------------
	.section	.nv.info,"",@"SHT_CUDA_INFO"
	.align	4


	//----- nvinfo : EIATTR_REGCOUNT
	.align		4
        /*0000*/ 	.byte	0x04, 0x2f
        /*0002*/ 	.short	(.L_1 - .L_0)
	.align		4
.L_0:
        /*0004*/ 	.word	index@(triton_poi_fused_pixel_shuffle_0)
        /*0008*/ 	.word	0x00000011


	//----- nvinfo : EIATTR_MIN_STACK_SIZE
	.align		4
.L_1:
        /*000c*/ 	.byte	0x04, 0x12
        /*000e*/ 	.short	(.L_3 - .L_2)
	.align		4
.L_2:
        /*0010*/ 	.word	index@(triton_poi_fused_pixel_shuffle_0)
        /*0014*/ 	.word	0x00000000


	//----- nvinfo : EIATTR_FRAME_SIZE
	.align		4
.L_3:
        /*0018*/ 	.byte	0x04, 0x11
        /*001a*/ 	.short	(.L_5 - .L_4)
	.align		4
.L_4:
        /*001c*/ 	.word	index@(triton_poi_fused_pixel_shuffle_0)
        /*0020*/ 	.word	0x00000000


	//----- nvinfo : EIATTR_MIN_STACK_SIZE
	.align		4
.L_5:
        /*0024*/ 	.byte	0x04, 0x12
        /*0026*/ 	.short	(.L_7 - .L_6)
	.align		4
.L_6:
        /*0028*/ 	.word	index@(triton_poi_fused_pixel_shuffle_0)
        /*002c*/ 	.word	0x00000000
.L_7:


//--------------------- .nv.info.triton_poi_fused_pixel_shuffle_0 --------------------------
	.section	.nv.info.triton_poi_fused_pixel_shuffle_0,"",@"SHT_CUDA_INFO"
	.sectionflags	@""
	.align	4


	//----- nvinfo : EIATTR_CUDA_API_VERSION
	.align		4
        /*0000*/ 	.byte	0x04, 0x37
        /*0002*/ 	.short	(.L_9 - .L_8)
.L_8:
        /*0004*/ 	.word	0x0000007c


	//----- nvinfo : EIATTR_KPARAM_INFO
	.align		4
.L_9:
        /*0008*/ 	.byte	0x04, 0x17
        /*000a*/ 	.short	(.L_11 - .L_10)
.L_10:
        /*000c*/ 	.word	0x00000000
        /*0010*/ 	.short	0x0003
        /*0012*/ 	.short	0x0014
        /*0014*/ 	.byte	0x00, 0xf0, 0x11, 0x00


	//----- nvinfo : EIATTR_KPARAM_INFO
	.align		4
.L_11:
        /*0018*/ 	.byte	0x04, 0x17
        /*001a*/ 	.short	(.L_13 - .L_12)
.L_12:
        /*001c*/ 	.word	0x00000000
        /*0020*/ 	.short	0x0002
        /*0022*/ 	.short	0x0010
        /*0024*/ 	.byte	0x00, 0xf0, 0x11, 0x00


	//----- nvinfo : EIATTR_KPARAM_INFO
	.align		4
.L_13:
        /*0028*/ 	.byte	0x04, 0x17
        /*002a*/ 	.short	(.L_15 - .L_14)
.L_14:
        /*002c*/ 	.word	0x00000000
        /*0030*/ 	.short	0x0001
        /*0032*/ 	.short	0x0008
        /*0034*/ 	.byte	0x00, 0xf4, 0x21, 0x00


	//----- nvinfo : EIATTR_KPARAM_INFO
	.align		4
.L_15:
        /*0038*/ 	.byte	0x04, 0x17
        /*003a*/ 	.short	(.L_17 - .L_16)
.L_16:
        /*003c*/ 	.word	0x00000000
        /*0040*/ 	.short	0x0000
        /*0042*/ 	.short	0x0000
        /*0044*/ 	.byte	0x00, 0xf4, 0x21, 0x00


	//----- nvinfo : EIATTR_SPARSE_MMA_MASK
	.align		4
.L_17:
        /*0048*/ 	.byte	0x03, 0x50
        /*004a*/ 	.short	0x0000


	//----- nvinfo : EIATTR_MAXREG_COUNT
	.align		4
        /*004c*/ 	.byte	0x03, 0x1b
        /*004e*/ 	.short	0x00ff


	//----- nvinfo : EIATTR_EXIT_INSTR_OFFSETS
	.align		4
        /*0050*/ 	.byte	0x04, 0x1c
        /*0052*/ 	.short	(.L_19 - .L_18)


	//   ....[0]....
.L_18:
        /*0054*/ 	.word	0x000003a0


	//   ....[1]....
        /*0058*/ 	.word	0x00000400


	//----- nvinfo : EIATTR_REQNTID
	.align		4
.L_19:
        /*005c*/ 	.byte	0x04, 0x10
        /*005e*/ 	.short	(.L_21 - .L_20)
.L_20:
        /*0060*/ 	.word	0x00000080
        /*0064*/ 	.word	0x00000001
        /*0068*/ 	.word	0x00000001


	//----- nvinfo : EIATTR_CBANK_PARAM_SIZE
	.align		4
.L_21:
        /*006c*/ 	.byte	0x03, 0x19
        /*006e*/ 	.short	0x0018


	//----- nvinfo : EIATTR_PARAM_CBANK
	.align		4
        /*0070*/ 	.byte	0x04, 0x0a
        /*0072*/ 	.short	(.L_23 - .L_22)
	.align		4
.L_22:
        /*0074*/ 	.word	index@(.nv.constant0.triton_poi_fused_pixel_shuffle_0)
        /*0078*/ 	.short	0x0210
        /*007a*/ 	.short	0x0018


	//----- nvinfo : EIATTR_SW_WAR
	.align		4
.L_23:
        /*007c*/ 	.byte	0x04, 0x36
        /*007e*/ 	.short	(.L_25 - .L_24)
.L_24:
        /*0080*/ 	.word	0x00000008
.L_25:


//--------------------- .nv.callgraph             --------------------------
	.section	.nv.callgraph,"",@"SHT_CUDA_CALLGRAPH"
	.align	4
	.sectionentsize	8
	.align		4
        /*0000*/ 	.word	0x00000000
	.align		4
        /*0004*/ 	.word	0xffffffff
	.align		4
        /*0008*/ 	.word	0x00000000
	.align		4
        /*000c*/ 	.word	0xfffffffe
	.align		4
        /*0010*/ 	.word	0x00000000
	.align		4
        /*0014*/ 	.word	0xfffffffd
	.align		4
        /*0018*/ 	.word	0x00000000
	.align		4
        /*001c*/ 	.word	0xfffffffc


//--------------------- .text.triton_poi_fused_pixel_shuffle_0 --------------------------
	.section	.text.triton_poi_fused_pixel_shuffle_0,"ax",@progbits
	.sectionflags	@"SHF_BARRIERS=1"
	.align	128
        .global         triton_poi_fused_pixel_shuffle_0
        .type           triton_poi_fused_pixel_shuffle_0,@function
        .size           triton_poi_fused_pixel_shuffle_0,(.L_x_1 - triton_poi_fused_pixel_shuffle_0)
        .other          triton_poi_fused_pixel_shuffle_0,@"STO_CUDA_ENTRY STV_DEFAULT"
triton_poi_fused_pixel_shuffle_0:
.text.triton_poi_fused_pixel_shuffle_0:
[----:B------:R-:W0:Y:S02]  /*0000*/  LDC R1, c[0x0][0x28] ;  /* 0x00000a00ff017b82 */ /* 0x000e240000000800 */
[----:B------:R-:W1:Y:S01]  /*0010*/  S2R R5, SR_CTAID.Y ;  /* 0x0000000000057919 */ /* 0x000e620000002600 */
[----:B------:R-:W-:Y:S01]  /*0020*/  ULDC.64 UR6, c[0x0][0x208] ;  /* 0x0000820000067ab9 */ /* 0x000fe20000000a00 */
[----:B------:R-:W2:Y:S01]  /*0030*/  S2R R0, SR_TID.X ;  /* 0x0000000000007919 */ /* 0x000ea20000002100 */
[----:B------:R-:W3:Y:S01]  /*0040*/  S2R R7, SR_CTAID.X ;  /* 0x0000000000077919 */ /* 0x000ee20000002500 */
[----:B-1----:R-:W-:Y:S01]  /*0050*/  SHF.R.S32.HI R9, RZ, 0x19, R5 ;  /* 0x00000019ff097819 */ /* 0x002fe20000011405 */
[----:B------:R-:W-:-:S03]  /*0060*/  IMAD.SHL.U32 R5, R5, 0x40, RZ ;  /* 0x0000004005057824 */ /* 0x000fc600078e00ff */
[----:B------:R-:W-:Y:S02]  /*0070*/  SGXT R9, R9, 0x1 ;  /* 0x000000010909781a */ /* 0x000fe40000000200 */
[----:B--2---:R-:W-:Y:S02]  /*0080*/  LOP3.LUT R6, R5, 0x3f, R0, 0xf8, !PT ;  /* 0x0000003f05067812 */ /* 0x004fe400078ef800 */
[----:B------:R-:W-:Y:S01]  /*0090*/  SHF.R.U32.HI R14, RZ, 0x6, R0 ;  /* 0x00000006ff0e7819 */ /* 0x000fe20000011600 */
[----:B---3--:R-:W-:Y:S01]  /*00a0*/  IMAD.SHL.U32 R7, R7, 0x2, RZ ;  /* 0x0000000207077824 */ /* 0x008fe200078e00ff */
[CC--:B------:R-:W-:Y:S02]  /*00b0*/  LEA.HI R2, R9.reuse, R6.reuse, RZ, 0x3 ;  /* 0x0000000609027211 */ /* 0x0c0fe400078f18ff */
[----:B------:R-:W-:Y:S02]  /*00c0*/  LEA.HI R10, R9, R6, RZ, 0x2 ;  /* 0x00000006090a7211 */ /* 0x000fe400078f10ff */
[----:B------:R-:W-:-:S02]  /*00d0*/  SHF.R.S32.HI R8, RZ, 0x3, R2 ;  /* 0x00000003ff087819 */ /* 0x000fc40000011402 */
[----:B------:R-:W-:Y:S02]  /*00e0*/  SHF.R.S32.HI R13, RZ, 0x1f, R2 ;  /* 0x0000001fff0d7819 */ /* 0x000fe40000011402 */
[----:B------:R-:W-:Y:S01]  /*00f0*/  SHF.R.S32.HI R11, RZ, 0x2, R10 ;  /* 0x00000002ff0b7819 */ /* 0x000fe2000001140a */
[----:B------:R-:W1:Y:S01]  /*0100*/  LDC.64 R2, c[0x0][0x210] ;  /* 0x00008400ff027b82 */ /* 0x000e620000000a00 */
[----:B------:R-:W-:Y:S02]  /*0110*/  LEA.HI R9, R9, R6, RZ, 0x5 ;  /* 0x0000000609097211 */ /* 0x000fe400078f28ff */
[----:B------:R-:W-:Y:S02]  /*0120*/  LEA.HI R13, R13, R8, RZ, 0x2 ;  /* 0x000000080d0d7211 */ /* 0x000fe400078f10ff */
[----:B------:R-:W-:Y:S01]  /*0130*/  LEA.HI R4, R10, R11, RZ, 0x1 ;  /* 0x0000000b0a047211 */ /* 0x000fe200078f08ff */
[----:B------:R-:W-:Y:S01]  /*0140*/  IMAD.SHL.U32 R9, R9, 0x2, RZ ;  /* 0x0000000209097824 */ /* 0x000fe200078e00ff */
[----:B------:R-:W-:-:S02]  /*0150*/  LOP3.LUT R13, R13, 0x3ffffffc, RZ, 0xc0, !PT ;  /* 0x3ffffffc0d0d7812 */ /* 0x000fc400078ec0ff */
[----:B------:R-:W-:Y:S02]  /*0160*/  LOP3.LUT R12, R4, 0x7fffffe, RZ, 0xc0, !PT ;  /* 0x07fffffe040c7812 */ /* 0x000fe400078ec0ff */
[----:B------:R-:W-:Y:S01]  /*0170*/  SGXT.U32 R4, R14, 0x1 ;  /* 0x000000010e04781a */ /* 0x000fe20000000000 */
[----:B------:R-:W-:Y:S01]  /*0180*/  IMAD.IADD R13, R8, 0x1, -R13 ;  /* 0x00000001080d7824 */ /* 0x000fe200078e0a0d */
[----:B------:R-:W-:Y:S01]  /*0190*/  LOP3.LUT R9, R9, 0xffffffc0, RZ, 0xc0, !PT ;  /* 0xffffffc009097812 */ /* 0x000fe200078ec0ff */
[----:B------:R-:W-:Y:S01]  /*01a0*/  IMAD.IADD R12, R11, 0x1, -R12 ;  /* 0x000000010b0c7824 */ /* 0x000fe200078e0a0c */
[----:B------:R-:W-:-:S03]  /*01b0*/  LOP3.LUT R8, R7, R4, RZ, 0xfc, !PT ;  /* 0x0000000407087212 */ /* 0x000fc600078efcff */
[----:B------:R-:W-:Y:S01]  /*01c0*/  IMAD R9, R12, 0x20, R9 ;  /* 0x000000200c097824 */ /* 0x000fe200078e0209 */
[C---:B------:R-:W-:Y:S01]  /*01d0*/  ISETP.GE.AND P0, PT, R8.reuse, 0x2, PT ;  /* 0x000000020800780c */ /* 0x040fe20003f06270 */
[----:B------:R-:W-:-:S03]  /*01e0*/  IMAD R12, R8, 0x4, R13 ;  /* 0x00000004080c7824 */ /* 0x000fc600078e020d */
[----:B------:R-:W-:Y:S01]  /*01f0*/  ISETP.LT.AND P0, PT, R6, 0x80, !P0 ;  /* 0x000000800600780c */ /* 0x000fe20004701270 */
[----:B------:R-:W-:Y:S01]  /*0200*/  IMAD.U32 R8, R12, 0x4, R9 ;  /* 0x000000040c087824 */ /* 0x000fe200078e0009 */
[----:B------:R-:W-:-:S04]  /*0210*/  LOP3.LUT R9, R10, 0xfffffffc, RZ, 0xc0, !PT ;  /* 0xfffffffc0a097812 */ /* 0x000fc800078ec0ff */
[----:B------:R-:W-:Y:S01]  /*0220*/  IADD3 R9, R8, R6, -R9 ;  /* 0x0000000608097210 */ /* 0x000fe20007ffe809 */
[----:B------:R-:W-:-:S04]  /*0230*/  IMAD.MOV.U32 R8, RZ, RZ, RZ ;  /* 0x000000ffff087224 */ /* 0x000fc800078e00ff */
[----:B-1----:R-:W-:-:S05]  /*0240*/  IMAD.WIDE R2, R9, 0x4, R2 ;  /* 0x0000000409027825 */ /* 0x002fca00078e0202 */
[----:B------:R1:W2:Y:S01]  /*0250*/  @P0 LDG.E.EL R8, desc[UR6][R2.64] ;  /* 0x0000000602080981 */ /* 0x0002a2000c2e1900 */
[----:B------:R-:W3:Y:S01]  /*0260*/  S2UR UR5, SR_CgaCtaId ;  /* 0x00000000000579c3 */ /* 0x000ee20000008800 */
[----:B------:R-:W-:Y:S01]  /*0270*/  IMAD.SHL.U32 R9, R0, 0x2, RZ ;  /* 0x0000000200097824 */ /* 0x000fe200078e00ff */
[----:B------:R-:W-:Y:S01]  /*0280*/  UMOV UR4, 0x400 ;  /* 0x0000040000047882 */ /* 0x000fe20000000000 */
[----:B------:R-:W-:Y:S02]  /*0290*/  SHF.R.U32.HI R6, RZ, 0x1, R0 ;  /* 0x00000001ff067819 */ /* 0x000fe40000011600 */
[----:B------:R-:W-:Y:S02]  /*02a0*/  LOP3.LUT R7, R7, 0x1, R0, 0xf8, !PT ;  /* 0x0000000107077812 */ /* 0x000fe400078ef800 */
[----:B------:R-:W-:Y:S02]  /*02b0*/  LOP3.LUT R10, R9, 0x7e, RZ, 0xc0, !PT ;  /* 0x0000007e090a7812 */ /* 0x000fe400078ec0ff */
[----:B------:R-:W-:-:S02]  /*02c0*/  LOP3.LUT R4, R4, 0x7e, R9, 0xf8, !PT ;  /* 0x0000007e04047812 */ /* 0x000fc400078ef809 */
[----:B------:R-:W-:Y:S02]  /*02d0*/  SGXT.U32 R6, R6, 0x6 ;  /* 0x000000060606781a */ /* 0x000fe40000000000 */
[----:B------:R-:W-:Y:S02]  /*02e0*/  ISETP.GE.AND P0, PT, R7, 0x2, PT ;  /* 0x000000020700780c */ /* 0x000fe40003f06270 */
[----:B------:R-:W-:Y:S02]  /*02f0*/  LOP3.LUT R6, R5, R6, RZ, 0xfc, !PT ;  /* 0x0000000605067212 */ /* 0x000fe400078efcff */
[----:B------:R-:W-:Y:S02]  /*0300*/  LOP3.LUT R9, R9, 0xfc, RZ, 0xc0, !PT ;  /* 0x000000fc09097812 */ /* 0x000fe400078ec0ff */
[----:B------:R-:W-:Y:S02]  /*0310*/  ISETP.LT.AND P0, PT, R6, 0x80, !P0 ;  /* 0x000000800600780c */ /* 0x000fe40004701270 */
[----:B------:R-:W-:Y:S01]  /*0320*/  LOP3.LUT R0, R0, 0x7f, RZ, 0xc0, !PT ;  /* 0x0000007f00007812 */ /* 0x000fe200078ec0ff */
[----:B---3--:R-:W-:-:S06]  /*0330*/  UPRMT UR4, UR5, 0x654, UR4 ;  /* 0x0000065405047896 */ /* 0x008fcc0008000004 */
[----:B-1----:R-:W-:Y:S01]  /*0340*/  LEA R3, R10, UR4, 0x1 ;  /* 0x000000040a037c11 */ /* 0x002fe2000f8e08ff */
[----:B------:R-:W-:-:S04]  /*0350*/  VIADD R9, R9, UR4 ;  /* 0x0000000409097c36 */ /* 0x000fc80008000000 */
[----:B------:R-:W-:Y:S02]  /*0360*/  IMAD R3, R4, 0x4, R3 ;  /* 0x0000000404037824 */ /* 0x000fe400078e0203 */
[----:B------:R-:W-:-:S03]  /*0370*/  IMAD R0, R0, 0x4, R9 ;  /* 0x0000000400007824 */ /* 0x000fc600078e0209 */
[----:B--2---:R1:W-:Y:S01]  /*0380*/  STS [R3], R8 ;  /* 0x0000000803007388 */ /* 0x0043e20000000800 */
[----:B------:R-:W-:Y:S06]  /*0390*/  BAR.SYNC.DEFER_BLOCKING 0x0 ;  /* 0x0000000000007b1d */ /* 0x000fec0000010000 */
[----:B-1----:R-:W-:Y:S05]  /*03a0*/  @!P0 EXIT ;  /* 0x000000000000894d */ /* 0x002fea0003800000 */
[----:B------:R-:W0:Y:S01]  /*03b0*/  LDS R5, [R0] ;  /* 0x0000000000057984 */ /* 0x000e220000000800 */
[----:B------:R-:W1:Y:S01]  /*03c0*/  LDC.64 R2, c[0x0][0x218] ;  /* 0x00008600ff027b82 */ /* 0x000e620000000a00 */
[----:B------:R-:W-:-:S04]  /*03d0*/  IMAD R7, R6, 0x2, R7 ;  /* 0x0000000206077824 */ /* 0x000fc800078e0207 */
[----:B-1----:R-:W-:-:S05]  /*03e0*/  IMAD.WIDE R2, R7, 0x4, R2 ;  /* 0x0000000407027825 */ /* 0x002fca00078e0202 */
[----:B0-----:R-:W-:Y:S01]  /*03f0*/  STG.E desc[UR6][R2.64], R5 ;  /* 0x0000000502007986 */ /* 0x001fe2000c101906 */
[----:B------:R-:W-:Y:S05]  /*0400*/  EXIT ;  /* 0x000000000000794d */ /* 0x000fea0003800000 */
.L_x_0:
[----:B------:R-:W-:-:S00]  /*0410*/  BRA `(.L_x_0) ;  /* 0xfffffffc00fc7947 */ /* 0x000fc0000383ffff */
[----:B------:R-:W-:-:S00]  /*0420*/  NOP ;  /* 0x0000000000007918 */ /* 0x000fc00000000000 */
        /* <DEDUP_REMOVED lines=13> */
.L_x_1:


//--------------------- .nv.shared.triton_poi_fused_pixel_shuffle_0 --------------------------
	.section	.nv.shared.triton_poi_fused_pixel_shuffle_0,"aw",@nobits
	.sectionflags	@""
	.align	16
	.zero		1024


//--------------------- .nv.constant0.triton_poi_fused_pixel_shuffle_0 --------------------------
	.section	.nv.constant0.triton_poi_fused_pixel_shuffle_0,"a",@progbits
	.sectionflags	@""
	.align	4
.nv.constant0.triton_poi_fused_pixel_shuffle_0:
	.zero		552
